	.headerflags	@"EF_CUDA_TEXMODE_UNIFIED EF_CUDA_64BIT_ADDRESS EF_CUDA_ACCELERATORS EF_CUDA_SM90 EF_CUDA_VIRTUAL_SM(EF_CUDA_SM90)"
	.elftype	@"ET_EXEC"


//--------------------- .nv.info                  --------------------------
	.section	.nv.info,"",@"SHT_CUDA_INFO"
	.align	4


	//----- nvinfo : EIATTR_REGCOUNT
	.align		4
        /*0000*/ 	.byte	0x04, 0x2f
        /*0002*/ 	.short	(.L_1 - .L_0)
	.align		4
.L_0:
        /*0004*/ 	.word	index@(triton_poi_fused_sigmoid_2)
        /*0008*/ 	.word	0x0000000c


	//----- nvinfo : EIATTR_MIN_STACK_SIZE
	.align		4
.L_1:
        /*000c*/ 	.byte	0x04, 0x12
        /*000e*/ 	.short	(.L_3 - .L_2)
	.align		4
.L_2:
        /*0010*/ 	.word	index@(triton_poi_fused_sigmoid_2)
        /*0014*/ 	.word	0x00000000


	//----- nvinfo : EIATTR_FRAME_SIZE
	.align		4
.L_3:
        /*0018*/ 	.byte	0x04, 0x11
        /*001a*/ 	.short	(.L_5 - .L_4)
	.align		4
.L_4:
        /*001c*/ 	.word	index@(triton_poi_fused_sigmoid_2)
        /*0020*/ 	.word	0x00000000


	//----- nvinfo : EIATTR_MIN_STACK_SIZE
	.align		4
.L_5:
        /*0024*/ 	.byte	0x04, 0x12
        /*0026*/ 	.short	(.L_7 - .L_6)
	.align		4
.L_6:
        /*0028*/ 	.word	index@(triton_poi_fused_sigmoid_2)
        /*002c*/ 	.word	0x00000000
.L_7:


//--------------------- .nv.info.triton_poi_fused_sigmoid_2 --------------------------
	.section	.nv.info.triton_poi_fused_sigmoid_2,"",@"SHT_CUDA_INFO"
	.sectionflags	@""
	.align	4


	//----- nvinfo : EIATTR_CUDA_API_VERSION
	.align		4
        /*0000*/ 	.byte	0x04, 0x37
        /*0002*/ 	.short	(.L_9 - .L_8)
.L_8:
        /*0004*/ 	.word	0x0000007c


	//----- nvinfo : EIATTR_KPARAM_INFO
	.align		4
.L_9:
        /*0008*/ 	.byte	0x04, 0x17
        /*000a*/ 	.short	(.L_11 - .L_10)
.L_10:
        /*000c*/ 	.word	0x00000000
        /*0010*/ 	.short	0x0002
        /*0012*/ 	.short	0x0010
        /*0014*/ 	.byte	0x00, 0xf0, 0x11, 0x00


	//----- nvinfo : EIATTR_KPARAM_INFO
	.align		4
.L_11:
        /*0018*/ 	.byte	0x04, 0x17
        /*001a*/ 	.short	(.L_13 - .L_12)
.L_12:
        /*001c*/ 	.word	0x00000000
        /*0020*/ 	.short	0x0001
        /*0022*/ 	.short	0x0008
        /*0024*/ 	.byte	0x00, 0xf4, 0x21, 0x00


	//----- nvinfo : EIATTR_KPARAM_INFO
	.align		4
.L_13:
        /*0028*/ 	.byte	0x04, 0x17
        /*002a*/ 	.short	(.L_15 - .L_14)
.L_14:
        /*002c*/ 	.word	0x00000000
        /*0030*/ 	.short	0x0000
        /*0032*/ 	.short	0x0000
        /*0034*/ 	.byte	0x00, 0xf4, 0x21, 0x00


	//----- nvinfo : EIATTR_SPARSE_MMA_MASK
	.align		4
.L_15:
        /*0038*/ 	.byte	0x03, 0x50
        /*003a*/ 	.short	0x0000


	//----- nvinfo : EIATTR_MAXREG_COUNT
	.align		4
        /*003c*/ 	.byte	0x03, 0x1b
        /*003e*/ 	.short	0x00ff


	//----- nvinfo : EIATTR_EXIT_INSTR_OFFSETS
	.align		4
        /*0040*/ 	.byte	0x04, 0x1c
        /*0042*/ 	.short	(.L_17 - .L_16)


	//   ....[0]....
.L_16:
        /*0044*/ 	.word	0x000002e0


	//----- nvinfo : EIATTR_REQNTID
	.align		4
.L_17:
        /*0048*/ 	.byte	0x04, 0x10
        /*004a*/ 	.short	(.L_19 - .L_18)
.L_18:
        /*004c*/ 	.word	0x00000080
        /*0050*/ 	.word	0x00000001
        /*0054*/ 	.word	0x00000001


	//----- nvinfo : EIATTR_CBANK_PARAM_SIZE
	.align		4
.L_19:
        /*0058*/ 	.byte	0x03, 0x19
        /*005a*/ 	.short	0x0014


	//----- nvinfo : EIATTR_PARAM_CBANK
	.align		4
        /*005c*/ 	.byte	0x04, 0x0a
        /*005e*/ 	.short	(.L_21 - .L_20)
	.align		4
.L_20:
        /*0060*/ 	.word	index@(.nv.constant0.triton_poi_fused_sigmoid_2)
        /*0064*/ 	.short	0x0210
        /*0066*/ 	.short	0x0014


	//----- nvinfo : EIATTR_SW_WAR
	.align		4
.L_21:
        /*0068*/ 	.byte	0x04, 0x36
        /*006a*/ 	.short	(.L_23 - .L_22)
.L_22:
        /*006c*/ 	.word	0x00000008
.L_23:


//--------------------- .nv.callgraph             --------------------------
	.section	.nv.callgraph,"",@"SHT_CUDA_CALLGRAPH"
	.align	4
	.sectionentsize	8
	.align		4
        /*0000*/ 	.word	0x00000000
	.align		4
        /*0004*/ 	.word	0xffffffff
	.align		4
        /*0008*/ 	.word	0x00000000
	.align		4
        /*000c*/ 	.word	0xfffffffe
	.align		4
        /*0010*/ 	.word	0x00000000
	.align		4
        /*0014*/ 	.word	0xfffffffd
	.align		4
        /*0018*/ 	.word	0x00000000
	.align		4
        /*001c*/ 	.word	0xfffffffc


//--------------------- .text.triton_poi_fused_sigmoid_2 --------------------------
	.section	.text.triton_poi_fused_sigmoid_2,"ax",@progbits
	.align	128
        .global         triton_poi_fused_sigmoid_2
        .type           triton_poi_fused_sigmoid_2,@function
        .size           triton_poi_fused_sigmoid_2,(.L_x_1 - triton_poi_fused_sigmoid_2)
        .other          triton_poi_fused_sigmoid_2,@"STO_CUDA_ENTRY STV_DEFAULT"
triton_poi_fused_sigmoid_2:
.text.triton_poi_fused_sigmoid_2:
[----:B------:R-:W-:Y:S01]  /*0000*/  LDC R1, c[0x0][0x28] ;  /* 0x00000a00ff017b82 */ /* 0x000fe20000000800 */
[----:B------:R-:W1:Y:S07]  /*0010*/  S2R R0, SR_TID.X ;  /* 0x0000000000007919 */ /* 0x000e6e0000002100 */
[----:B------:R-:W2:Y:S01]  /*0020*/  LDC.64 R4, c[0x0][0x218] ;  /* 0x00008600ff047b82 */ /* 0x000ea20000000a00 */
[----:B------:R-:W-:Y:S01]  /*0030*/  ULDC.64 UR4, c[0x0][0x208] ;  /* 0x0000820000047ab9 */ /* 0x000fe20000000a00 */
[----:B------:R-:W3:Y:S06]  /*0040*/  S2R R7, SR_CTAID.X ;  /* 0x0000000000077919 */ /* 0x000eec0000002500 */
[----:B------:R-:W4:Y:S01]  /*0050*/  LDC.64 R2, c[0x0][0x210] ;  /* 0x00008400ff027b82 */ /* 0x000f220000000a00 */
[----:B-1----:R-:W-:-:S04]  /*0060*/  SHF.L.U32 R0, R0, 0x1, RZ ;  /* 0x0000000100007819 */ /* 0x002fc800000006ff */
[----:B------:R-:W-:Y:S02]  /*0070*/  LOP3.LUT R0, R0, 0xfe, RZ, 0xc0, !PT ;  /* 0x000000fe00007812 */ /* 0x000fe400078ec0ff */
[----:B---3--:R-:W-:Y:S02]  /*0080*/  SHF.R.S32.HI R6, RZ, 0x17, R7 ;  /* 0x00000017ff067819 */ /* 0x008fe40000011407 */
[----:B------:R-:W-:Y:S02]  /*0090*/  LEA R7, R7, R0, 0x8 ;  /* 0x0000000007077211 */ /* 0x000fe400078e40ff */
[----:B------:R-:W-:-:S03]  /*00a0*/  SGXT R0, R6, 0x1 ;  /* 0x000000010600781a */ /* 0x000fc60000000200 */
[----:B----4-:R-:W-:Y:S01]  /*00b0*/  IMAD.WIDE R2, R7, 0x4, R2 ;  /* 0x0000000407027825 */ /* 0x010fe200078e0202 */
[----:B------:R-:W-:-:S04]  /*00c0*/  LEA.HI R0, R0, R7, RZ, 0x9 ;  /* 0x0000000700007211 */ /* 0x000fc800078f48ff */
[----:B------:R-:W-:-:S04]  /*00d0*/  LOP3.LUT R0, R0, 0xfffffe00, RZ, 0xc0, !PT ;  /* 0xfffffe0000007812 */ /* 0x000fc800078ec0ff */
[----:B------:R-:W-:Y:S02]  /*00e0*/  IADD3 R9, R7, -R0, RZ ;  /* 0x8000000007097210 */ /* 0x000fe40007ffe0ff */
[----:B------:R-:W3:Y:S03]  /*00f0*/  LDG.E.64 R6, desc[UR4][R2.64] ;  /* 0x0000000402067981 */ /* 0x000ee6000c1e1b00 */
[----:B--2---:R-:W-:-:S06]  /*0100*/  IMAD.WIDE R4, R9, 0x4, R4 ;  /* 0x0000000409047825 */ /* 0x004fcc00078e0204 */
[----:B------:R-:W3:Y:S02]  /*0110*/  LDG.E.EL.64 R4, desc[UR4][R4.64] ;  /* 0x0000000404047981 */ /* 0x000ee4000c2e1b00 */
[----:B---3--:R-:W-:Y:S01]  /*0120*/  FADD R6, R6, R4 ;  /* 0x0000000406067221 */ /* 0x008fe20000000000 */
[----:B------:R-:W-:-:S03]  /*0130*/  FADD R7, R7, R5 ;  /* 0x0000000507077221 */ /* 0x000fc60000000000 */
[----:B------:R-:W-:Y:S01]  /*0140*/  FADD R6, RZ, -R6 ;  /* 0x80000006ff067221 */ /* 0x000fe20000000000 */
[----:B------:R-:W-:-:S03]  /*0150*/  FADD R7, RZ, -R7 ;  /* 0x80000007ff077221 */ /* 0x000fc60000000000 */
[----:B------:R-:W-:Y:S01]  /*0160*/  FMUL R6, R6, 1.4426950216293334961 ;  /* 0x3fb8aa3b06067820 */ /* 0x000fe20000400000 */
[----:B------:R-:W-:-:S04]  /*0170*/  FMUL R7, R7, 1.4426950216293334961 ;  /* 0x3fb8aa3b07077820 */ /* 0x000fc80000400000 */
[----:B------:R-:W-:Y:S02]  /*0180*/  FSETP.GEU.AND P0, PT, R6, -126, PT ;  /* 0xc2fc00000600780b */ /* 0x000fe40003f0e000 */
[----:B------:R-:W-:-:S11]  /*0190*/  FSETP.GEU.AND P1, PT, R7, -126, PT ;  /* 0xc2fc00000700780b */ /* 0x000fd60003f2e000 */
[----:B------:R-:W-:Y:S02]  /*01a0*/  @!P0 FMUL R6, R6, 0.5 ;  /* 0x3f00000006068820 */ /* 0x000fe40000400000 */
[----:B------:R-:W-:Y:S02]  /*01b0*/  @!P1 FMUL R7, R7, 0.5 ;  /* 0x3f00000007079820 */ /* 0x000fe40000400000 */
[----:B------:R-:W1:Y:S08]  /*01c0*/  MUFU.EX2 R0, R6 ;  /* 0x0000000600007308 */ /* 0x000e700000000800 */
[----:B------:R-:W2:Y:S01]  /*01d0*/  MUFU.EX2 R4, R7 ;  /* 0x0000000700047308 */ /* 0x000ea20000000800 */
[----:B-1----:R-:W-:-:S04]  /*01e0*/  @!P0 FMUL R0, R0, R0 ;  /* 0x0000000000008220 */ /* 0x002fc80000400000 */
[----:B------:R-:W-:Y:S01]  /*01f0*/  FADD R0, R0, 1 ;  /* 0x3f80000000007421 */ /* 0x000fe20000000000 */
[----:B--2---:R-:W-:-:S04]  /*0200*/  @!P1 FMUL R4, R4, R4 ;  /* 0x0000000404049220 */ /* 0x004fc80000400000 */
[----:B------:R-:W-:Y:S01]  /*0210*/  FADD R4, R4, 1 ;  /* 0x3f80000004047421 */ /* 0x000fe20000000000 */
[----:B------:R-:W-:-:S04]  /*0220*/  FSETP.GT.AND P0, PT, R0, 8.50705917302346158658e+37, PT ;  /* 0x7e8000000000780b */ /* 0x000fc80003f04000 */
[----:B------:R-:W-:Y:S01]  /*0230*/  FSETP.GT.AND P1, PT, R4, 8.50705917302346158658e+37, PT ;  /* 0x7e8000000400780b */ /* 0x000fe20003f24000 */
[----:B------:R-:W-:-:S08]  /*0240*/  HFMA2.MMA R7, -RZ, RZ, 1.625, 0 ;  /* 0x3e800000ff077435 */ /* 0x000fd000000001ff */
[----:B------:R-:W-:-:S04]  /*0250*/  @P0 FMUL R0, R0, 0.25 ;  /* 0x3e80000000000820 */ /* 0x000fc80000400000 */
[----:B------:R-:W-:Y:S02]  /*0260*/  @P1 FMUL R4, R4, 0.25 ;  /* 0x3e80000004041820 */ /* 0x000fe40000400000 */
[----:B------:R-:W1:Y:S08]  /*0270*/  MUFU.RCP R0, R0 ;  /* 0x0000000000007308 */ /* 0x000e700000001000 */
[----:B------:R-:W2:Y:S01]  /*0280*/  MUFU.RCP R4, R4 ;  /* 0x0000000400047308 */ /* 0x000ea20000001000 */
[----:B------:R-:W-:-:S02]  /*0290*/  FSEL R5, R7, 1, P0 ;  /* 0x3f80000007057808 */ /* 0x000fc40000000000 */
[----:B------:R-:W-:-:S03]  /*02a0*/  FSEL R7, R7, 1, P1 ;  /* 0x3f80000007077808 */ /* 0x000fc60000800000 */
[----:B-1----:R-:W-:Y:S02]  /*02b0*/  FMUL R6, R0, R5 ;  /* 0x0000000500067220 */ /* 0x002fe40000400000 */
[----:B--2---:R-:W-:-:S05]  /*02c0*/  FMUL R7, R4, R7 ;  /* 0x0000000704077220 */ /* 0x004fca0000400000 */
[----:B------:R-:W-:Y:S01]  /*02d0*/  STG.E.64 desc[UR4][R2.64], R6 ;  /* 0x0000000602007986 */ /* 0x000fe2000c101b04 */
[----:B------:R-:W-:Y:S05]  /*02e0*/  EXIT ;  /* 0x000000000000794d */ /* 0x000fea0003800000 */
.L_x_0:
[----:B------:R-:W-:-:S00]  /*02f0*/  BRA `(.L_x_0) ;  /* 0xfffffffc00fc7947 */ /* 0x000fc0000383ffff */
[----:B------:R-:W-:-:S00]  /*0300*/  NOP ;  /* 0x0000000000007918 */ /* 0x000fc00000000000 */
[----:B------:R-:W-:-:S00]  /*0310*/  NOP ;  /* 0x0000000000007918 */ /* 0x000fc00000000000 */
[----:B------:R-:W-:-:S00]  /*0320*/  NOP ;  /* 0x0000000000007918 */ /* 0x000fc00000000000 */
[----:B------:R-:W-:-:S00]  /*0330*/  NOP ;  /* 0x0000000000007918 */ /* 0x000fc00000000000 */
[----:B------:R-:W-:-:S00]  /*0340*/  NOP ;  /* 0x0000000000007918 */ /* 0x000fc00000000000 */
[----:B------:R-:W-:-:S00]  /*0350*/  NOP ;  /* 0x0000000000007918 */ /* 0x000fc00000000000 */
[----:B------:R-:W-:-:S00]  /*0360*/  NOP ;  /* 0x0000000000007918 */ /* 0x000fc00000000000 */
[----:B------:R-:W-:-:S00]  /*0370*/  NOP ;  /* 0x0000000000007918 */ /* 0x000fc00000000000 */
.L_x_1:


//--------------------- .nv.constant0.triton_poi_fused_sigmoid_2 --------------------------
	.section	.nv.constant0.triton_poi_fused_sigmoid_2,"a",@progbits
	.sectionflags	@""
	.align	4
.nv.constant0.triton_poi_fused_sigmoid_2:
	.zero		548
